//
// Generated by NVIDIA NVVM Compiler
//
// Compiler Build ID: CL-36424714
// Cuda compilation tools, release 13.0, V13.0.88
// Based on NVVM 20.0.0
//

.version 9.0
.target sm_100
.address_size 64

	// .globl	_Z17MatrixMultiSharedPfS_S_i

.visible .entry _Z17MatrixMultiSharedPfS_S_i(
	.param .u64 .ptr .align 1 _Z17MatrixMultiSharedPfS_S_i_param_0,
	.param .u64 .ptr .align 1 _Z17MatrixMultiSharedPfS_S_i_param_1,
	.param .u64 .ptr .align 1 _Z17MatrixMultiSharedPfS_S_i_param_2,
	.param .u32 _Z17MatrixMultiSharedPfS_S_i_param_3
)
{


	ret;

}


// ===== COMPILED SASS (sm_100) =====

	.target	sm_100

	.elftype	@"ET_EXEC"


//--------------------- .note.nv.tkinfo           --------------------------
	.section	.note.nv.tkinfo,"",@"SHT_NOTE"
	.sectionflags	@"SHF_NOTE_NV_TKINFO"
	.tkinfo
        /*0018*/ 	.word	0x00000002
        /*0030*/ 	.string	""
        /*0030*/ 	.string	"ptxas"
        /*0030*/ 	.string	"Cuda compilation tools, release 13.0, V13.0.88"
        /*0030*/ 	.string	"Build cuda_13.0.r13.0/compiler.36424714_0"
        /*0030*/ 	.string	"-arch sm_100 -m 64 "



//--------------------- .note.nv.cuinfo           --------------------------
	.section	.note.nv.cuinfo,"",@"SHT_NOTE"
	.sectionflags	@"SHF_NOTE_NV_CUINFO"
        /*0018*/ 	.short	0x0002
        /*001a*/ 	.short	0x0064
        /*001c*/ 	.short	0x0082
	.zero		2


//--------------------- .nv.info                  --------------------------
	.section	.nv.info,"",@"SHT_CUDA_INFO"
	.align	4


	//----- nvinfo : EIATTR_REGCOUNT
	.align		4
        /*0000*/ 	.byte	0x04, 0x2f
        /*0002*/ 	.short	(.L_1 - .L_0)
	.align		4
.L_0:
        /*0004*/ 	.word	index@(_Z17MatrixMultiSharedPfS_S_i)
        /*0008*/ 	.word	0x00000004


	//----- nvinfo : EIATTR_FRAME_SIZE
	.align		4
.L_1:
        /*000c*/ 	.byte	0x04, 0x11
        /*000e*/ 	.short	(.L_3 - .L_2)
	.align		4
.L_2:
        /*0010*/ 	.word	index@(_Z17MatrixMultiSharedPfS_S_i)
        /*0014*/ 	.word	0x00000000


	//----- nvinfo : EIATTR_MIN_STACK_SIZE
	.align		4
.L_3:
        /*0018*/ 	.byte	0x04, 0x12
        /*001a*/ 	.short	(.L_5 - .L_4)
	.align		4
.L_4:
        /*001c*/ 	.word	index@(_Z17MatrixMultiSharedPfS_S_i)
        /*0020*/ 	.word	0x00000000
.L_5:


//--------------------- .nv.compat                --------------------------
	.section	.nv.compat,"",@"SHT_CUDA_COMPAT_INFO"
	.align	4
        /*0000*/ 	.byte	0x02, 0x09, 0x00, 0x00, 0x02, 0x02, 0x01, 0x00, 0x02, 0x05, 0x05, 0x00, 0x03, 0x07, 0x01, 0x01
        /*0010*/ 	.byte	0x02, 0x03, 0x00, 0x00, 0x02, 0x06, 0x01, 0x00, 0x04, 0x0b, 0x08, 0x00, 0x09, 0x00, 0x00, 0x00
        /*0020*/ 	.byte	0x00, 0x00, 0x00, 0x00


//--------------------- .nv.info._Z17MatrixMultiSharedPfS_S_i --------------------------
	.section	.nv.info._Z17MatrixMultiSharedPfS_S_i,"",@"SHT_CUDA_INFO"
	.sectionflags	@""
	.align	4


	//----- nvinfo : EIATTR_CUDA_API_VERSION
	.align		4
        /*0000*/ 	.byte	0x04, 0x37
        /*0002*/ 	.short	(.L_7 - .L_6)
.L_6:
        /*0004*/ 	.word	0x00000082


	//----- nvinfo : EIATTR_KPARAM_INFO
	.align		4
.L_7:
        /*0008*/ 	.byte	0x04, 0x17
        /*000a*/ 	.short	(.L_9 - .L_8)
.L_8:
        /*000c*/ 	.word	0x00000000
        /*0010*/ 	.short	0x0003
        /*0012*/ 	.short	0x0018
        /*0014*/ 	.byte	0x00, 0xf0, 0x11, 0x00


	//----- nvinfo : EIATTR_KPARAM_INFO
	.align		4
.L_9:
        /*0018*/ 	.byte	0x04, 0x17
        /*001a*/ 	.short	(.L_11 - .L_10)
.L_10:
        /*001c*/ 	.word	0x00000000
        /*0020*/ 	.short	0x0002
        /*0022*/ 	.short	0x0010
        /*0024*/ 	.byte	0x00, 0xf5, 0x21, 0x00


	//----- nvinfo : EIATTR_KPARAM_INFO
	.align		4
.L_11:
        /*0028*/ 	.byte	0x04, 0x17
        /*002a*/ 	.short	(.L_13 - .L_12)
.L_12:
        /*002c*/ 	.word	0x00000000
        /*0030*/ 	.short	0x0001
        /*0032*/ 	.short	0x0008
        /*0034*/ 	.byte	0x00, 0xf5, 0x21, 0x00


	//----- nvinfo : EIATTR_KPARAM_INFO
	.align		4
.L_13:
        /*0038*/ 	.byte	0x04, 0x17
        /*003a*/ 	.short	(.L_15 - .L_14)
.L_14:
        /*003c*/ 	.word	0x00000000
        /*0040*/ 	.short	0x0000
        /*0042*/ 	.short	0x0000
        /*0044*/ 	.byte	0x00, 0xf5, 0x21, 0x00


	//----- nvinfo : EIATTR_SPARSE_MMA_MASK
	.align		4
.L_15:
        /*0048*/ 	.byte	0x03, 0x50
        /*004a*/ 	.short	0x0000


	//----- nvinfo : EIATTR_MAXREG_COUNT
	.align		4
        /*004c*/ 	.byte	0x03, 0x1b
        /*004e*/ 	.short	0x00ff


	//----- nvinfo : EIATTR_MERCURY_ISA_VERSION
	.align		4
        /*0050*/ 	.byte	0x03, 0x5f
        /*0052*/ 	.short	0x0101


	//----- nvinfo : EIATTR_VRC_CTA_INIT_COUNT
	.align		4
        /*0054*/ 	.byte	0x02, 0x4a
	.zero		1
	.zero		1


	//----- nvinfo : EIATTR_EXIT_INSTR_OFFSETS
	.align		4
        /*0058*/ 	.byte	0x04, 0x1c
        /*005a*/ 	.short	(.L_17 - .L_16)


	//   ....[0]....
.L_16:
        /*005c*/ 	.word	0x00000010


	//----- nvinfo : EIATTR_CBANK_PARAM_SIZE
	.align		4
.L_17:
        /*0060*/ 	.byte	0x03, 0x19
        /*0062*/ 	.short	0x001c


	//----- nvinfo : EIATTR_PARAM_CBANK
	.align		4
        /*0064*/ 	.byte	0x04, 0x0a
        /*0066*/ 	.short	(.L_19 - .L_18)
	.align		4
.L_18:
        /*0068*/ 	.word	index@(.nv.constant0._Z17MatrixMultiSharedPfS_S_i)
        /*006c*/ 	.short	0x0380
        /*006e*/ 	.short	0x001c


	//----- nvinfo : EIATTR_SW_WAR
	.align		4
.L_19:
        /*0070*/ 	.byte	0x04, 0x36
        /*0072*/ 	.short	(.L_21 - .L_20)
.L_20:
        /*0074*/ 	.word	0x00000008
.L_21:


//--------------------- .nv.callgraph             --------------------------
	.section	.nv.callgraph,"",@"SHT_CUDA_CALLGRAPH"
	.align	4
	.sectionentsize	8
	.align		4
        /*0000*/ 	.word	0x00000000
	.align		4
        /*0004*/ 	.word	0xffffffff
	.align		4
        /*0008*/ 	.word	0x00000000
	.align		4
        /*000c*/ 	.word	0xfffffffe
	.align		4
        /*0010*/ 	.word	0x00000000
	.align		4
        /*0014*/ 	.word	0xfffffffd
	.align		4
        /*0018*/ 	.word	0x00000000
	.align		4
        /*001c*/ 	.word	0xfffffffc


//--------------------- .text._Z17MatrixMultiSharedPfS_S_i --------------------------
	.section	.text._Z17MatrixMultiSharedPfS_S_i,"ax",@progbits
	.align	128
        .global         _Z17MatrixMultiSharedPfS_S_i
        .type           _Z17MatrixMultiSharedPfS_S_i,@function
        .size           _Z17MatrixMultiSharedPfS_S_i,(.L_x_1 - _Z17MatrixMultiSharedPfS_S_i)
        .other          _Z17MatrixMultiSharedPfS_S_i,@"STO_CUDA_ENTRY STV_DEFAULT"
_Z17MatrixMultiSharedPfS_S_i:
.text._Z17MatrixMultiSharedPfS_S_i:
[----:B------:R-:W-:Y:S01]  /*0000*/  LDC R1, c[0x0][0x37c] ;  /* 0x0000df00ff017b82 */ /* 0x000fe20000000800 */
[----:B------:R-:W-:Y:S05]  /*0010*/  EXIT ;  /* 0x000000000000794d */ /* 0x000fea0003800000 */
.L_x_0:
[----:B------:R-:W-:-:S00]  /*0020*/  BRA `(.L_x_0) ;  /* 0xfffffffc00fc7947 */ /* 0x000fc0000383ffff */
[----:B------:R-:W-:-:S00]  /*0030*/  NOP ;  /* 0x0000000000007918 */ /* 0x000fc00000000000 */
        /* <DEDUP_REMOVED lines=12> */
.L_x_1:


//--------------------- .nv.shared.reserved.0     --------------------------
	.section	.nv.shared.reserved.0,"aw",@nobits
	.weak		__nv_reservedSMEM_offset_0_alias
	.size		__nv_reservedSMEM_offset_0_alias, 0, 64
	.other		__nv_reservedSMEM_offset_0_alias,@"STO_CUDA_RESERVED_SHARED STV_DEFAULT"
__nv_reservedSMEM_offset_0_alias:
	.zero		0
	.zero		64


//--------------------- .nv.constant0._Z17MatrixMultiSharedPfS_S_i --------------------------
	.section	.nv.constant0._Z17MatrixMultiSharedPfS_S_i,"a",@progbits
	.sectionflags	@""
	.align	4
.nv.constant0._Z17MatrixMultiSharedPfS_S_i:
	.zero		924


//--------------------- SYMBOLS --------------------------

	.type		.nv.reservedSmem.offset0,@object
	.size		.nv.reservedSmem.offset0,0x4
